	.headerflags	@"EF_CUDA_TEXMODE_UNIFIED EF_CUDA_64BIT_ADDRESS EF_CUDA_ACCELERATORS EF_CUDA_SM90 EF_CUDA_VIRTUAL_SM(EF_CUDA_SM90)"
	.elftype	@"ET_EXEC"


//--------------------- .nv.info                  --------------------------
	.section	.nv.info,"",@"SHT_CUDA_INFO"
	.align	4


	//----- nvinfo : EIATTR_REGCOUNT
	.align		4
        /*0000*/ 	.byte	0x04, 0x2f
        /*0002*/ 	.short	(.L_3 - .L_2)
	.align		4
.L_2:
        /*0004*/ 	.word	index@(triton_poi_fused__native_batch_norm_legit_no_training_add_12)
        /*0008*/ 	.word	0x00000013


	//----- nvinfo : EIATTR_MIN_STACK_SIZE
	.align		4
.L_3:
        /*000c*/ 	.byte	0x04, 0x12
        /*000e*/ 	.short	(.L_5 - .L_4)
	.align		4
.L_4:
        /*0010*/ 	.word	index@(triton_poi_fused__native_batch_norm_legit_no_training_add_12)
        /*0014*/ 	.word	0x00000000


	//----- nvinfo : EIATTR_FRAME_SIZE
	.align		4
.L_5:
        /*0018*/ 	.byte	0x04, 0x11
        /*001a*/ 	.short	(.L_7 - .L_6)
	.align		4
.L_6:
        /*001c*/ 	.word	index@(triton_poi_fused__native_batch_norm_legit_no_training_add_12)
        /*0020*/ 	.word	0x00000000


	//----- nvinfo : EIATTR_MIN_STACK_SIZE
	.align		4
.L_7:
        /*0024*/ 	.byte	0x04, 0x12
        /*0026*/ 	.short	(.L_9 - .L_8)
	.align		4
.L_8:
        /*0028*/ 	.word	index@(triton_poi_fused__native_batch_norm_legit_no_training_add_12)
        /*002c*/ 	.word	0x00000000
.L_9:


//--------------------- .nv.info.triton_poi_fused__native_batch_norm_legit_no_training_add_12 --------------------------
	.section	.nv.info.triton_poi_fused__native_batch_norm_legit_no_training_add_12,"",@"SHT_CUDA_INFO"
	.sectionflags	@""
	.align	4


	//----- nvinfo : EIATTR_CUDA_API_VERSION
	.align		4
        /*0000*/ 	.byte	0x04, 0x37
        /*0002*/ 	.short	(.L_11 - .L_10)
.L_10:
        /*0004*/ 	.word	0x0000007c


	//----- nvinfo : EIATTR_KPARAM_INFO
	.align		4
.L_11:
        /*0008*/ 	.byte	0x04, 0x17
        /*000a*/ 	.short	(.L_13 - .L_12)
.L_12:
        /*000c*/ 	.word	0x00000000
        /*0010*/ 	.short	0x0007
        /*0012*/ 	.short	0x0038
        /*0014*/ 	.byte	0x00, 0xf0, 0x11, 0x00


	//----- nvinfo : EIATTR_KPARAM_INFO
	.align		4
.L_13:
        /*0018*/ 	.byte	0x04, 0x17
        /*001a*/ 	.short	(.L_15 - .L_14)
.L_14:
        /*001c*/ 	.word	0x00000000
        /*0020*/ 	.short	0x0006
        /*0022*/ 	.short	0x0030
        /*0024*/ 	.byte	0x00, 0xf4, 0x21, 0x00


	//----- nvinfo : EIATTR_KPARAM_INFO
	.align		4
.L_15:
        /*0028*/ 	.byte	0x04, 0x17
        /*002a*/ 	.short	(.L_17 - .L_16)
.L_16:
        /*002c*/ 	.word	0x00000000
        /*0030*/ 	.short	0x0005
        /*0032*/ 	.short	0x0028
        /*0034*/ 	.byte	0x00, 0xf4, 0x21, 0x00


	//----- nvinfo : EIATTR_KPARAM_INFO
	.align		4
.L_17:
        /*0038*/ 	.byte	0x04, 0x17
        /*003a*/ 	.short	(.L_19 - .L_18)
.L_18:
        /*003c*/ 	.word	0x00000000
        /*0040*/ 	.short	0x0004
        /*0042*/ 	.short	0x0020
        /*0044*/ 	.byte	0x00, 0xf4, 0x21, 0x00


	//----- nvinfo : EIATTR_KPARAM_INFO
	.align		4
.L_19:
        /*0048*/ 	.byte	0x04, 0x17
        /*004a*/ 	.short	(.L_21 - .L_20)
.L_20:
        /*004c*/ 	.word	0x00000000
        /*0050*/ 	.short	0x0003
        /*0052*/ 	.short	0x0018
        /*0054*/ 	.byte	0x00, 0xf4, 0x21, 0x00


	//----- nvinfo : EIATTR_KPARAM_INFO
	.align		4
.L_21:
        /*0058*/ 	.byte	0x04, 0x17
        /*005a*/ 	.short	(.L_23 - .L_22)
.L_22:
        /*005c*/ 	.word	0x00000000
        /*0060*/ 	.short	0x0002
        /*0062*/ 	.short	0x0010
        /*0064*/ 	.byte	0x00, 0xf4, 0x21, 0x00


	//----- nvinfo : EIATTR_KPARAM_INFO
	.align		4
.L_23:
        /*0068*/ 	.byte	0x04, 0x17
        /*006a*/ 	.short	(.L_25 - .L_24)
.L_24:
        /*006c*/ 	.word	0x00000000
        /*0070*/ 	.short	0x0001
        /*0072*/ 	.short	0x0008
        /*0074*/ 	.byte	0x00, 0xf4, 0x21, 0x00


	//----- nvinfo : EIATTR_KPARAM_INFO
	.align		4
.L_25:
        /*0078*/ 	.byte	0x04, 0x17
        /*007a*/ 	.short	(.L_27 - .L_26)
.L_26:
        /*007c*/ 	.word	0x00000000
        /*0080*/ 	.short	0x0000
        /*0082*/ 	.short	0x0000
        /*0084*/ 	.byte	0x00, 0xf4, 0x21, 0x00


	//----- nvinfo : EIATTR_SPARSE_MMA_MASK
	.align		4
.L_27:
        /*0088*/ 	.byte	0x03, 0x50
        /*008a*/ 	.short	0x0000


	//----- nvinfo : EIATTR_MAXREG_COUNT
	.align		4
        /*008c*/ 	.byte	0x03, 0x1b
        /*008e*/ 	.short	0x00ff


	//----- nvinfo : EIATTR_EXIT_INSTR_OFFSETS
	.align		4
        /*0090*/ 	.byte	0x04, 0x1c
        /*0092*/ 	.short	(.L_29 - .L_28)


	//   ....[0]....
.L_28:
        /*0094*/ 	.word	0x000002e0


	//----- nvinfo : EIATTR_REQNTID
	.align		4
.L_29:
        /*0098*/ 	.byte	0x04, 0x10
        /*009a*/ 	.short	(.L_31 - .L_30)
.L_30:
        /*009c*/ 	.word	0x00000080
        /*00a0*/ 	.word	0x00000001
        /*00a4*/ 	.word	0x00000001


	//----- nvinfo : EIATTR_CBANK_PARAM_SIZE
	.align		4
.L_31:
        /*00a8*/ 	.byte	0x03, 0x19
        /*00aa*/ 	.short	0x003c


	//----- nvinfo : EIATTR_PARAM_CBANK
	.align		4
        /*00ac*/ 	.byte	0x04, 0x0a
        /*00ae*/ 	.short	(.L_33 - .L_32)
	.align		4
.L_32:
        /*00b0*/ 	.word	index@(.nv.constant0.triton_poi_fused__native_batch_norm_legit_no_training_add_12)
        /*00b4*/ 	.short	0x0210
        /*00b6*/ 	.short	0x003c


	//----- nvinfo : EIATTR_SW_WAR
	.align		4
.L_33:
        /*00b8*/ 	.byte	0x04, 0x36
        /*00ba*/ 	.short	(.L_35 - .L_34)
.L_34:
        /*00bc*/ 	.word	0x00000008
.L_35:


//--------------------- .nv.callgraph             --------------------------
	.section	.nv.callgraph,"",@"SHT_CUDA_CALLGRAPH"
	.align	4
	.sectionentsize	8
	.align		4
        /*0000*/ 	.word	0x00000000
	.align		4
        /*0004*/ 	.word	0xffffffff
	.align		4
        /*0008*/ 	.word	0x00000000
	.align		4
        /*000c*/ 	.word	0xfffffffe
	.align		4
        /*0010*/ 	.word	0x00000000
	.align		4
        /*0014*/ 	.word	0xfffffffd
	.align		4
        /*0018*/ 	.word	0x00000000
	.align		4
        /*001c*/ 	.word	0xfffffffc


//--------------------- .nv.constant4             --------------------------
	.section	.nv.constant4,"a",@progbits
	.align	8
	.align		8
.nv.constant4:
        /*0000*/ 	.dword	_$_str
	.align		8
        /*0008*/ 	.dword	_$_str_$_2


//--------------------- .text.triton_poi_fused__native_batch_norm_legit_no_training_add_12 --------------------------
	.section	.text.triton_poi_fused__native_batch_norm_legit_no_training_add_12,"ax",@progbits
	.align	128
        .global         triton_poi_fused__native_batch_norm_legit_no_training_add_12
        .type           triton_poi_fused__native_batch_norm_legit_no_training_add_12,@function
        .size           triton_poi_fused__native_batch_norm_legit_no_training_add_12,(.L_x_1 - triton_poi_fused__native_batch_norm_legit_no_training_add_12)
        .other          triton_poi_fused__native_batch_norm_legit_no_training_add_12,@"STO_CUDA_ENTRY STV_DEFAULT"
triton_poi_fused__native_batch_norm_legit_no_training_add_12:
.text.triton_poi_fused__native_batch_norm_legit_no_training_add_12:
[----:B------:R-:W-:Y:S01]  /*0000*/  LDC R1, c[0x0][0x28] ;  /* 0x00000a00ff017b82 */ /* 0x000fe20000000800 */
[----:B------:R-:W1:Y:S07]  /*0010*/  S2R R0, SR_TID.X ;  /* 0x0000000000007919 */ /* 0x000e6e0000002100 */
[----:B------:R-:W2:Y:S01]  /*0020*/  LDC.64 R8, c[0x0][0x220] ;  /* 0x00008800ff087b82 */ /* 0x000ea20000000a00 */
[----:B------:R-:W-:Y:S01]  /*0030*/  ULDC.64 UR4, c[0x0][0x208] ;  /* 0x0000820000047ab9 */ /* 0x000fe20000000a00 */
[----:B------:R-:W3:Y:S06]  /*0040*/  S2R R3, SR_CTAID.X ;  /* 0x0000000000037919 */ /* 0x000eec0000002500 */
[----:B------:R-:W4:Y:S08]  /*0050*/  LDC.64 R6, c[0x0][0x218] ;  /* 0x00008600ff067b82 */ /* 0x000f300000000a00 */
[----:B------:R-:W5:Y:S08]  /*0060*/  LDC.64 R4, c[0x0][0x210] ;  /* 0x00008400ff047b82 */ /* 0x000f700000000a00 */
[----:B------:R-:W5:Y:S01]  /*0070*/  LDC.64 R10, c[0x0][0x228] ;  /* 0x00008a00ff0a7b82 */ /* 0x000f620000000a00 */
[----:B-1----:R-:W-:-:S07]  /*0080*/  LOP3.LUT R0, R0, 0x7f, RZ, 0xc0, !PT ;  /* 0x0000007f00007812 */ /* 0x002fce00078ec0ff */
[----:B------:R-:W1:Y:S01]  /*0090*/  LDC.64 R12, c[0x0][0x230] ;  /* 0x00008c00ff0c7b82 */ /* 0x000e620000000a00 */
[----:B---3--:R-:W-:-:S05]  /*00a0*/  LEA R0, R3, R0, 0x7 ;  /* 0x0000000003007211 */ /* 0x008fca00078e38ff */
[----:B------:R-:W-:-:S05]  /*00b0*/  IMAD.HI R2, R0, 0x2aaaaaab, RZ ;  /* 0x2aaaaaab00027827 */ /* 0x000fca00078e02ff */
[----:B------:R-:W-:-:S04]  /*00c0*/  SHF.R.U32.HI R3, RZ, 0x1f, R2 ;  /* 0x0000001fff037819 */ /* 0x000fc80000011602 */
[----:B------:R-:W-:-:S05]  /*00d0*/  LEA.HI R3, R2, R3, RZ, 0x1d ;  /* 0x0000000302037211 */ /* 0x000fca00078fe8ff */
[----:B------:R-:W-:Y:S02]  /*00e0*/  IMAD R15, R3, -0x30, R0 ;  /* 0xffffffd0030f7824 */ /* 0x000fe400078e0200 */
[----:B------:R-:W3:Y:S02]  /*00f0*/  LDC.64 R2, c[0x0][0x238] ;  /* 0x00008e00ff027b82 */ /* 0x000ee40000000a00 */
[----:B--2---:R-:W-:-:S05]  /*0100*/  IMAD.WIDE R8, R15, 0x4, R8 ;  /* 0x000000040f087825 */ /* 0x004fca00078e0208 */
[----:B------:R1:W2:Y:S01]  /*0110*/  LDG.E.EL R16, desc[UR4][R8.64] ;  /* 0x0000000408107981 */ /* 0x0002a2000c2e1900 */
[----:B----4-:R-:W-:-:S04]  /*0120*/  IMAD.WIDE R6, R15, 0x4, R6 ;  /* 0x000000040f067825 */ /* 0x010fc800078e0206 */
[C---:B-----5:R-:W-:Y:S02]  /*0130*/  IMAD.WIDE R4, R0.reuse, 0x4, R4 ;  /* 0x0000000400047825 */ /* 0x060fe400078e0204 */
[----:B------:R4:W5:Y:S02]  /*0140*/  LDG.E.EL R7, desc[UR4][R6.64] ;  /* 0x0000000406077981 */ /* 0x000964000c2e1900 */
[C---:B0-----:R-:W-:Y:S02]  /*0150*/  IMAD.WIDE R10, R15.reuse, 0x4, R10 ;  /* 0x000000040f0a7825 */ /* 0x041fe400078e020a */
[----:B------:R0:W5:Y:S02]  /*0160*/  LDG.E R14, desc[UR4][R4.64] ;  /* 0x00000004040e7981 */ /* 0x000164000c1e1900 */
[----:B-1----:R-:W-:Y:S02]  /*0170*/  IMAD.WIDE R8, R15, 0x4, R12 ;  /* 0x000000040f087825 */ /* 0x002fe400078e020c */
[----:B------:R-:W5:Y:S02]  /*0180*/  LDG.E.EL R10, desc[UR4][R10.64] ;  /* 0x000000040a0a7981 */ /* 0x000f64000c2e1900 */
[----:B---3--:R-:W-:-:S02]  /*0190*/  IMAD.WIDE R2, R0, 0x4, R2 ;  /* 0x0000000400027825 */ /* 0x008fc400078e0202 */
[----:B------:R-:W3:Y:S01]  /*01a0*/  LDG.E.EL R9, desc[UR4][R8.64] ;  /* 0x0000000408097981 */ /* 0x000ee2000c2e1900 */
[----:B----4-:R-:W-:Y:S01]  /*01b0*/  HFMA2.MMA R6, -RZ, RZ, 1.625, 0 ;  /* 0x3e800000ff067435 */ /* 0x010fe200000001ff */
[----:B0-----:R-:W0:Y:S02]  /*01c0*/  LDC.64 R4, c[0x0][0x240] ;  /* 0x00009000ff047b82 */ /* 0x001e240000000a00 */
[----:B------:R0:W4:Y:S02]  /*01d0*/  LDG.E R12, desc[UR4][R2.64] ;  /* 0x00000004020c7981 */ /* 0x000124000c1e1900 */
[----:B0-----:R-:W-:-:S04]  /*01e0*/  IMAD.WIDE R2, R0, 0x4, R4 ;  /* 0x0000000400027825 */ /* 0x001fc800078e0204 */
[----:B--2---:R-:W-:-:S04]  /*01f0*/  FADD R16, R16, 9.9999997473787516356e-06 ;  /* 0x3727c5ac10107421 */ /* 0x004fc80000000000 */
[----:B------:R-:W0:Y:S02]  /*0200*/  MUFU.SQRT R13, R16 ;  /* 0x00000010000d7308 */ /* 0x000e240000002000 */
[C---:B0-----:R-:W-:Y:S02]  /*0210*/  FSETP.GT.AND P0, PT, R13.reuse, 8.50705917302346158658e+37, PT ;  /* 0x7e8000000d00780b */ /* 0x041fe40003f04000 */
[----:B------:R-:W-:-:S11]  /*0220*/  FSETP.GEU.AND P1, PT, R13, 1.175494350822287508e-38, PT ;  /* 0x008000000d00780b */ /* 0x000fd60003f2e000 */
[----:B------:R-:W-:-:S04]  /*0230*/  @P0 FMUL R13, R13, 0.25 ;  /* 0x3e8000000d0d0820 */ /* 0x000fc80000400000 */
[----:B------:R-:W-:-:S06]  /*0240*/  @!P1 FMUL R13, R13, 16777216 ;  /* 0x4b8000000d0d9820 */ /* 0x000fcc0000400000 */
[----:B------:R-:W0:Y:S01]  /*0250*/  MUFU.RCP R13, R13 ;  /* 0x0000000d000d7308 */ /* 0x000e220000001000 */
[----:B------:R-:W-:Y:S01]  /*0260*/  FSEL R6, R6, 1, P0 ;  /* 0x3f80000006067808 */ /* 0x000fe20000000000 */
[----:B-----5:R-:W-:-:S04]  /*0270*/  FADD R7, R14, -R7 ;  /* 0x800000070e077221 */ /* 0x020fc80000000000 */
[----:B------:R-:W-:-:S04]  /*0280*/  @!P1 FMUL R6, R6, 16777216 ;  /* 0x4b80000006069820 */ /* 0x000fc80000400000 */
[----:B0-----:R-:W-:-:S04]  /*0290*/  FMUL R6, R13, R6 ;  /* 0x000000060d067220 */ /* 0x001fc80000400000 */
[----:B------:R-:W-:-:S04]  /*02a0*/  FMUL R6, R7, R6 ;  /* 0x0000000607067220 */ /* 0x000fc80000400000 */
[----:B---3--:R-:W-:-:S04]  /*02b0*/  FFMA R9, R10, R6, R9 ;  /* 0x000000060a097223 */ /* 0x008fc80000000009 */
[----:B----4-:R-:W-:-:S05]  /*02c0*/  FADD R9, R12, R9 ;  /* 0x000000090c097221 */ /* 0x010fca0000000000 */
[----:B------:R-:W-:Y:S01]  /*02d0*/  STG.E desc[UR4][R2.64], R9 ;  /* 0x0000000902007986 */ /* 0x000fe2000c101904 */
[----:B------:R-:W-:Y:S05]  /*02e0*/  EXIT ;  /* 0x000000000000794d */ /* 0x000fea0003800000 */
.L_x_0:
[----:B------:R-:W-:-:S00]  /*02f0*/  BRA `(.L_x_0) ;  /* 0xfffffffc00fc7947 */ /* 0x000fc0000383ffff */
[----:B------:R-:W-:-:S00]  /*0300*/  NOP ;  /* 0x0000000000007918 */ /* 0x000fc00000000000 */
[----:B------:R-:W-:-:S00]  /*0310*/  NOP ;  /* 0x0000000000007918 */ /* 0x000fc00000000000 */
[----:B------:R-:W-:-:S00]  /*0320*/  NOP ;  /* 0x0000000000007918 */ /* 0x000fc00000000000 */
[----:B------:R-:W-:-:S00]  /*0330*/  NOP ;  /* 0x0000000000007918 */ /* 0x000fc00000000000 */
[----:B------:R-:W-:-:S00]  /*0340*/  NOP ;  /* 0x0000000000007918 */ /* 0x000fc00000000000 */
[----:B------:R-:W-:-:S00]  /*0350*/  NOP ;  /* 0x0000000000007918 */ /* 0x000fc00000000000 */
[----:B------:R-:W-:-:S00]  /*0360*/  NOP ;  /* 0x0000000000007918 */ /* 0x000fc00000000000 */
[----:B------:R-:W-:-:S00]  /*0370*/  NOP ;  /* 0x0000000000007918 */ /* 0x000fc00000000000 */
.L_x_1:


//--------------------- .nv.global.init           --------------------------
	.section	.nv.global.init,"aw",@progbits
.nv.global.init:
	.type		_$_str,@object
	.size		_$_str,(_$_str_$_2 - _$_str)
_$_str:
        /*0000*/ 	.byte	0x5f, 0x5f, 0x43, 0x55, 0x44, 0x41, 0x5f, 0x46, 0x54, 0x5a, 0x00
	.type		_$_str_$_2,@object
	.size		_$_str_$_2,(.L_1 - _$_str_$_2)
_$_str_$_2:
        /*000b*/ 	.byte	0x5f, 0x5f, 0x43, 0x55, 0x44, 0x41, 0x5f, 0x50, 0x52, 0x45, 0x43, 0x5f, 0x53, 0x51, 0x52, 0x54
        /*001b*/ 	.byte	0x00
.L_1:


//--------------------- .nv.constant0.triton_poi_fused__native_batch_norm_legit_no_training_add_12 --------------------------
	.section	.nv.constant0.triton_poi_fused__native_batch_norm_legit_no_training_add_12,"a",@progbits
	.sectionflags	@""
	.align	4
.nv.constant0.triton_poi_fused__native_batch_norm_legit_no_training_add_12:
	.zero		588
